	.headerflags	@"EF_CUDA_TEXMODE_UNIFIED EF_CUDA_64BIT_ADDRESS EF_CUDA_SM86 EF_CUDA_VIRTUAL_SM(EF_CUDA_SM86)"
	.elftype	@"ET_EXEC"


//--------------------- .nv.info                  --------------------------
	.section	.nv.info,"",@"SHT_CUDA_INFO"
	.align	4


	//----- nvinfo : EIATTR_REGCOUNT
	.align		4
        /*0000*/ 	.byte	0x04, 0x2f
        /*0002*/ 	.short	(.L_1 - .L_0)
	.align		4
.L_0:
        /*0004*/ 	.word	index@(triton_mm)
        /*0008*/ 	.word	0x00000028


	//----- nvinfo : EIATTR_MIN_STACK_SIZE
	.align		4
.L_1:
        /*000c*/ 	.byte	0x04, 0x12
        /*000e*/ 	.short	(.L_3 - .L_2)
	.align		4
.L_2:
        /*0010*/ 	.word	index@(triton_mm)
        /*0014*/ 	.word	0x00000000


	//----- nvinfo : EIATTR_FRAME_SIZE
	.align		4
.L_3:
        /*0018*/ 	.byte	0x04, 0x11
        /*001a*/ 	.short	(.L_5 - .L_4)
	.align		4
.L_4:
        /*001c*/ 	.word	index@(triton_mm)
        /*0020*/ 	.word	0x00000000


	//----- nvinfo : EIATTR_MIN_STACK_SIZE
	.align		4
.L_5:
        /*0024*/ 	.byte	0x04, 0x12
        /*0026*/ 	.short	(.L_7 - .L_6)
	.align		4
.L_6:
        /*0028*/ 	.word	index@(triton_mm)
        /*002c*/ 	.word	0x00000000
.L_7:


//--------------------- .nv.info.triton_mm        --------------------------
	.section	.nv.info.triton_mm,"",@"SHT_CUDA_INFO"
	.sectionflags	@""
	.align	4


	//----- nvinfo : EIATTR_CUDA_API_VERSION
	.align		4
        /*0000*/ 	.byte	0x04, 0x37
        /*0002*/ 	.short	(.L_9 - .L_8)
.L_8:
        /*0004*/ 	.word	0x0000007c


	//----- nvinfo : EIATTR_SW2861232_WAR
	.align		4
.L_9:
        /*0008*/ 	.byte	0x01, 0x35
	.zero		2


	//----- nvinfo : EIATTR_PARAM_CBANK
	.align		4
        /*000c*/ 	.byte	0x04, 0x0a
        /*000e*/ 	.short	(.L_11 - .L_10)
	.align		4
.L_10:
        /*0010*/ 	.word	index@(.nv.constant0.triton_mm)
        /*0014*/ 	.short	0x0160
        /*0016*/ 	.short	0x0020


	//----- nvinfo : EIATTR_CBANK_PARAM_SIZE
	.align		4
.L_11:
        /*0018*/ 	.byte	0x03, 0x19
        /*001a*/ 	.short	0x0020


	//----- nvinfo : EIATTR_KPARAM_INFO
	.align		4
        /*001c*/ 	.byte	0x04, 0x17
        /*001e*/ 	.short	(.L_13 - .L_12)
.L_12:
        /*0020*/ 	.word	0x00000000
        /*0024*/ 	.short	0x0003
        /*0026*/ 	.short	0x0018
        /*0028*/ 	.byte	0x00, 0xf4, 0x21, 0x00


	//----- nvinfo : EIATTR_KPARAM_INFO
	.align		4
.L_13:
        /*002c*/ 	.byte	0x04, 0x17
        /*002e*/ 	.short	(.L_15 - .L_14)
.L_14:
        /*0030*/ 	.word	0x00000000
        /*0034*/ 	.short	0x0002
        /*0036*/ 	.short	0x0010
        /*0038*/ 	.byte	0x00, 0xf4, 0x21, 0x00


	//----- nvinfo : EIATTR_KPARAM_INFO
	.align		4
.L_15:
        /*003c*/ 	.byte	0x04, 0x17
        /*003e*/ 	.short	(.L_17 - .L_16)
.L_16:
        /*0040*/ 	.word	0x00000000
        /*0044*/ 	.short	0x0001
        /*0046*/ 	.short	0x0008
        /*0048*/ 	.byte	0x00, 0xf4, 0x21, 0x00


	//----- nvinfo : EIATTR_KPARAM_INFO
	.align		4
.L_17:
        /*004c*/ 	.byte	0x04, 0x17
        /*004e*/ 	.short	(.L_19 - .L_18)
.L_18:
        /*0050*/ 	.word	0x00000000
        /*0054*/ 	.short	0x0000
        /*0056*/ 	.short	0x0000
        /*0058*/ 	.byte	0x00, 0xf4, 0x21, 0x00


	//----- nvinfo : EIATTR_MAXREG_COUNT
	.align		4
.L_19:
        /*005c*/ 	.byte	0x03, 0x1b
        /*005e*/ 	.short	0x00ff


	//----- nvinfo : EIATTR_EXIT_INSTR_OFFSETS
	.align		4
        /*0060*/ 	.byte	0x04, 0x1c
        /*0062*/ 	.short	(.L_21 - .L_20)


	//   ....[0]....
.L_20:
        /*0064*/ 	.word	0x00001650


	//   ....[1]....
        /*0068*/ 	.word	0x000016a0


	//----- nvinfo : EIATTR_REQNTID
	.align		4
.L_21:
        /*006c*/ 	.byte	0x04, 0x10
        /*006e*/ 	.short	(.L_23 - .L_22)
.L_22:
        /*0070*/ 	.word	0x00000100
        /*0074*/ 	.word	0x00000001
        /*0078*/ 	.word	0x00000001
.L_23:


//--------------------- .nv.callgraph             --------------------------
	.section	.nv.callgraph,"",@"SHT_CUDA_CALLGRAPH"
	.align	4
	.sectionentsize	8
	.align		4
        /*0000*/ 	.word	0x00000000
	.align		4
        /*0004*/ 	.word	0xffffffff
	.align		4
        /*0008*/ 	.word	0x00000000
	.align		4
        /*000c*/ 	.word	0xfffffffe
	.align		4
        /*0010*/ 	.word	0x00000000
	.align		4
        /*0014*/ 	.word	0xfffffffd
	.align		4
        /*0018*/ 	.word	0x00000000
	.align		4
        /*001c*/ 	.word	0xfffffffc


//--------------------- .nv.rel.action            --------------------------
	.section	.nv.rel.action,"",@"SHT_CUDA_RELOCINFO"
	.align	8
	.sectionentsize	8
        /*0000*/ 	.byte	0x73, 0x00, 0x00, 0x00, 0x00, 0x00, 0x00, 0x00, 0x00, 0x00, 0x00, 0x11, 0x25, 0x00, 0x05, 0x36


//--------------------- .nv.constant0.triton_mm   --------------------------
	.section	.nv.constant0.triton_mm,"a",@progbits
	.sectionflags	@""
	.align	4
.nv.constant0.triton_mm:
	.zero		384


//--------------------- .text.triton_mm           --------------------------
	.section	.text.triton_mm,"ax",@progbits
	.sectionflags	@"SHF_BARRIERS=1"
	.sectioninfo	@"SHI_REGISTERS=40"
	.align	128
        .global         triton_mm
        .type           triton_mm,@function
        .size           triton_mm,(.L_x_2 - triton_mm)
        .other          triton_mm,@"STO_CUDA_ENTRY STV_DEFAULT"
triton_mm:
.text.triton_mm:
[----:B------:R-:W-:Y:S02]  /*0000*/  IMAD.MOV.U32 R1, RZ, RZ, c[0x0][0x28] ;  /* 0x00000a00ff017624 */ /* 0x000fe400078e00ff */
[----:B------:R-:W1:Y:S01]  /*0010*/  S2R R9, SR_CTAID.X ;  /* 0x0000000000097919 */ /* 0x000e620000002500 */
[----:B------:R-:W-:Y:S01]  /*0020*/  IMAD.MOV.U32 R5, RZ, RZ, -0x8 ;  /* 0xfffffff8ff057424 */ /* 0x000fe200078e00ff */
[----:B------:R-:W-:Y:S01]  /*0030*/  ULDC.64 UR4, c[0x0][0x118] ;  /* 0x0000460000047ab9 */ /* 0x000fe20000000a00 */
[----:B------:R-:W-:Y:S02]  /*0040*/  IMAD.MOV.U32 R35, RZ, RZ, 0x3 ;  /* 0x00000003ff237424 */ /* 0x000fe400078e00ff */
[----:B------:R-:W-:Y:S02]  /*0050*/  IMAD.MOV.U32 R36, RZ, RZ, -0x1 ;  /* 0xffffffffff247424 */ /* 0x000fe400078e00ff */
[----:B-1----:R-:W-:Y:S01]  /*0060*/  IMAD.HI R0, R9, 0x2aaaaaab, RZ ;  /* 0x2aaaaaab09007827 */ /* 0x002fe200078e02ff */
[----:B------:R-:W-:-:S04]  /*0070*/  IABS R8, R9 ;  /* 0x0000000900087213 */ /* 0x000fc80000000000 */
[----:B------:R-:W-:-:S04]  /*0080*/  SHF.R.U32.HI R3, RZ, 0x1f, R0 ;  /* 0x0000001fff037819 */ /* 0x000fc80000011600 */
[----:B------:R-:W-:-:S05]  /*0090*/  LEA.HI.SX32 R0, R0, R3, 0x19 ;  /* 0x0000000300007211 */ /* 0x000fca00078fcaff */
[C---:B------:R-:W-:Y:S02]  /*00a0*/  IMAD R2, R0.reuse, R5, 0x39 ;  /* 0x0000003900027424 */ /* 0x040fe400078e0205 */
[----:B------:R-:W-:-:S03]  /*00b0*/  IMAD R7, R0, -0x300, R9 ;  /* 0xfffffd0000077824 */ /* 0x000fc600078e0209 */
[----:B------:R-:W-:Y:S02]  /*00c0*/  IMNMX R4, R2, 0x8, PT ;  /* 0x0000000802047817 */ /* 0x000fe40003800200 */
[----:B------:R-:W-:Y:S02]  /*00d0*/  IABS R12, R7 ;  /* 0x00000007000c7213 */ /* 0x000fe40000000000 */
[-C--:B------:R-:W-:Y:S02]  /*00e0*/  IABS R11, R4.reuse ;  /* 0x00000004000b7213 */ /* 0x080fe40000000000 */
[-C--:B------:R-:W-:Y:S02]  /*00f0*/  IABS R10, R4.reuse ;  /* 0x00000004000a7213 */ /* 0x080fe40000000000 */
[----:B------:R-:W1:Y:S01]  /*0100*/  I2F.RP R5, R11 ;  /* 0x0000000b00057306 */ /* 0x000e620000209400 */
[----:B------:R-:W-:-:S04]  /*0110*/  LOP3.LUT R7, R7, R4, RZ, 0x3c, !PT ;  /* 0x0000000407077212 */ /* 0x000fc800078e3cff */
[----:B------:R-:W-:-:S03]  /*0120*/  ISETP.GE.AND P2, PT, R7, RZ, PT ;  /* 0x000000ff0700720c */ /* 0x000fc60003f46270 */
[----:B-1----:R-:W1:Y:S02]  /*0130*/  MUFU.RCP R5, R5 ;  /* 0x0000000500057308 */ /* 0x002e640000001000 */
[----:B-1----:R-:W-:-:S06]  /*0140*/  IADD3 R2, R5, 0xffffffe, RZ ;  /* 0x0ffffffe05027810 */ /* 0x002fcc0007ffe0ff */
[----:B------:R1:W2:Y:S02]  /*0150*/  F2I.FTZ.U32.TRUNC.NTZ R3, R2 ;  /* 0x0000000200037305 */ /* 0x0002a4000021f000 */
[----:B-1----:R-:W-:Y:S02]  /*0160*/  IMAD.MOV.U32 R2, RZ, RZ, RZ ;  /* 0x000000ffff027224 */ /* 0x002fe400078e00ff */
[----:B--2---:R-:W-:-:S04]  /*0170*/  IMAD.MOV R6, RZ, RZ, -R3 ;  /* 0x000000ffff067224 */ /* 0x004fc800078e0a03 */
[----:B------:R-:W-:Y:S02]  /*0180*/  IMAD R13, R6, R11, RZ ;  /* 0x0000000b060d7224 */ /* 0x000fe400078e02ff */
[----:B------:R-:W-:Y:S02]  /*0190*/  IMAD.MOV.U32 R6, RZ, RZ, R8 ;  /* 0x000000ffff067224 */ /* 0x000fe400078e0008 */
[----:B------:R-:W-:-:S04]  /*01a0*/  IMAD.HI.U32 R3, R3, R13, R2 ;  /* 0x0000000d03037227 */ /* 0x000fc800078e0002 */
[----:B------:R-:W-:Y:S02]  /*01b0*/  IMAD.MOV.U32 R8, RZ, RZ, R12 ;  /* 0x000000ffff087224 */ /* 0x000fe400078e000c */
[----:B------:R-:W-:Y:S02]  /*01c0*/  IMAD.MOV R13, RZ, RZ, -R10 ;  /* 0x000000ffff0d7224 */ /* 0x000fe400078e0a0a */
[----:B------:R-:W-:-:S04]  /*01d0*/  IMAD.HI.U32 R2, R3, R6, RZ ;  /* 0x0000000603027227 */ /* 0x000fc800078e00ff */
[----:B------:R-:W-:Y:S02]  /*01e0*/  IMAD.HI.U32 R5, R3, R8, RZ ;  /* 0x0000000803057227 */ /* 0x000fe400078e00ff */
[----:B------:R-:W1:Y:S02]  /*01f0*/  S2R R3, SR_TID.X ;  /* 0x0000000000037919 */ /* 0x000e640000002100 */
[-C--:B------:R-:W-:Y:S02]  /*0200*/  IMAD R2, R2, R13.reuse, R6 ;  /* 0x0000000d02027224 */ /* 0x080fe400078e0206 */
[----:B------:R-:W-:-:S03]  /*0210*/  IMAD R6, R5, R13, R8 ;  /* 0x0000000d05067224 */ /* 0x000fc600078e0208 */
[C---:B------:R-:W-:Y:S02]  /*0220*/  ISETP.GT.U32.AND P1, PT, R11.reuse, R2, PT ;  /* 0x000000020b00720c */ /* 0x040fe40003f24070 */
[----:B------:R-:W-:-:S11]  /*0230*/  ISETP.GT.U32.AND P0, PT, R11, R6, PT ;  /* 0x000000060b00720c */ /* 0x000fd60003f04070 */
[--C-:B------:R-:W-:Y:S01]  /*0240*/  @!P1 IMAD.IADD R2, R2, 0x1, -R11.reuse ;  /* 0x0000000102029824 */ /* 0x100fe200078e0a0b */
[----:B------:R-:W-:Y:S01]  /*0250*/  ISETP.GE.AND P1, PT, R9, RZ, PT ;  /* 0x000000ff0900720c */ /* 0x000fe20003f26270 */
[----:B------:R-:W-:Y:S01]  /*0260*/  @!P0 IMAD.IADD R6, R6, 0x1, -R11 ;  /* 0x0000000106068824 */ /* 0x000fe200078e0a0b */
[----:B------:R-:W-:Y:S01]  /*0270*/  @!P0 IADD3 R5, R5, 0x1, RZ ;  /* 0x0000000105058810 */ /* 0x000fe20007ffe0ff */
[----:B-1----:R-:W-:Y:S01]  /*0280*/  IMAD.SHL.U32 R22, R3, 0x8, RZ ;  /* 0x0000000803167824 */ /* 0x002fe200078e00ff */
[----:B------:R-:W-:Y:S01]  /*0290*/  ISETP.GT.U32.AND P4, PT, R11, R2, PT ;  /* 0x000000020b00720c */ /* 0x000fe20003f84070 */
[C---:B------:R-:W-:Y:S01]  /*02a0*/  IMAD.SHL.U32 R23, R3.reuse, 0x4, RZ ;  /* 0x0000000403177824 */ /* 0x040fe200078e00ff */
[----:B------:R-:W-:Y:S02]  /*02b0*/  ISETP.GE.U32.AND P3, PT, R6, R11, PT ;  /* 0x0000000b0600720c */ /* 0x000fe40003f66070 */
[----:B------:R-:W-:Y:S02]  /*02c0*/  ISETP.NE.AND P0, PT, R4, RZ, PT ;  /* 0x000000ff0400720c */ /* 0x000fe40003f05270 */
[----:B------:R-:W-:-:S02]  /*02d0*/  LOP3.LUT R26, R3, 0x80, RZ, 0xc0, !PT ;  /* 0x00000080031a7812 */ /* 0x000fc400078ec0ff */
[----:B------:R-:W-:Y:S02]  /*02e0*/  LOP3.LUT R6, R3, 0x20, RZ, 0xc0, !PT ;  /* 0x0000002003067812 */ /* 0x000fe400078ec0ff */
[----:B------:R-:W-:Y:S02]  /*02f0*/  SHF.R.U32.HI R9, RZ, 0x2, R3 ;  /* 0x00000002ff097819 */ /* 0x000fe40000011603 */
[----:B------:R-:W-:Y:S01]  /*0300*/  SHF.R.U32.HI R10, RZ, 0x2, R26 ;  /* 0x00000002ff0a7819 */ /* 0x000fe2000001161a */
[----:B------:R-:W-:Y:S01]  /*0310*/  @!P4 IMAD.IADD R2, R2, 0x1, -R11 ;  /* 0x000000010202c824 */ /* 0x000fe200078e0a0b */
[----:B------:R-:W-:Y:S02]  /*0320*/  SHF.R.U32.HI R27, RZ, 0x3, R3 ;  /* 0x00000003ff1b7819 */ /* 0x000fe40000011603 */
[----:B------:R-:W-:Y:S01]  /*0330*/  @P3 IADD3 R5, R5, 0x1, RZ ;  /* 0x0000000105053810 */ /* 0x000fe20007ffe0ff */
[----:B------:R-:W-:Y:S01]  /*0340*/  @!P1 IMAD.MOV R2, RZ, RZ, -R2 ;  /* 0x000000ffff029224 */ /* 0x000fe200078e0a02 */
[----:B------:R-:W-:-:S02]  /*0350*/  SHF.R.U32.HI R28, RZ, 0x2, R6 ;  /* 0x00000002ff1c7819 */ /* 0x000fc40000011606 */
[----:B------:R-:W-:Y:S01]  /*0360*/  LOP3.LUT R11, R10, 0x17, R9, 0xf8, !PT ;  /* 0x000000170a0b7812 */ /* 0x000fe200078ef809 */
[----:B------:R-:W-:Y:S01]  /*0370*/  IMAD.MOV.U32 R8, RZ, RZ, R5 ;  /* 0x000000ffff087224 */ /* 0x000fe200078e0005 */
[----:B------:R-:W-:Y:S01]  /*0380*/  LOP3.LUT R5, RZ, R4, RZ, 0x33, !PT ;  /* 0x00000004ff057212 */ /* 0x000fe200078e33ff */
[----:B------:R-:W-:Y:S01]  /*0390*/  IMAD.MOV.U32 R4, RZ, RZ, RZ ;  /* 0x000000ffff047224 */ /* 0x000fe200078e00ff */
[----:B------:R-:W-:Y:S01]  /*03a0*/  SGXT.U32 R27, R27, 0x5 ;  /* 0x000000051b1b781a */ /* 0x000fe20000000000 */
[----:B------:R-:W-:Y:S01]  /*03b0*/  @!P2 IMAD.MOV R8, RZ, RZ, -R8 ;  /* 0x000000ffff08a224 */ /* 0x000fe200078e0a08 */
[----:B------:R-:W-:Y:S02]  /*03c0*/  SEL R7, R5, R2, !P0 ;  /* 0x0000000205077207 */ /* 0x000fe40004000000 */
[----:B------:R-:W-:Y:S02]  /*03d0*/  LOP3.LUT R11, R11, R28, RZ, 0xfc, !PT ;  /* 0x0000001c0b0b7212 */ /* 0x000fe400078efcff */
[----:B------:R-:W-:Y:S01]  /*03e0*/  SEL R5, R5, R8, !P0 ;  /* 0x0000000805057207 */ /* 0x000fe20004000000 */
[----:B------:R-:W-:Y:S01]  /*03f0*/  IMAD R2, R0, 0x8, R7 ;  /* 0x0000000800027824 */ /* 0x000fe200078e0207 */
[----:B------:R-:W-:-:S03]  /*0400*/  LOP3.LUT R12, R3, 0xf, RZ, 0xc0, !PT ;  /* 0x0000000f030c7812 */ /* 0x000fc600078ec0ff */
[----:B------:R-:W-:Y:S01]  /*0410*/  IMAD.SHL.U32 R0, R5, 0x20, RZ ;  /* 0x0000002005007824 */ /* 0x000fe200078e00ff */
[----:B------:R-:W-:Y:S01]  /*0420*/  LOP3.LUT R15, R12, 0x10, R9, 0xf8, !PT ;  /* 0x000000100c0f7812 */ /* 0x000fe200078ef809 */
[----:B------:R-:W-:-:S03]  /*0430*/  IMAD.SHL.U32 R2, R2, 0x40, RZ ;  /* 0x0000004002027824 */ /* 0x000fc600078e00ff */
[----:B------:R-:W-:Y:S02]  /*0440*/  LOP3.LUT R7, R0, R27, RZ, 0xfc, !PT ;  /* 0x0000001b00077212 */ /* 0x000fe400078efcff */
[----:B------:R-:W-:Y:S02]  /*0450*/  LOP3.LUT R5, R2, R11, RZ, 0xfc, !PT ;  /* 0x0000000b02057212 */ /* 0x000fe400078efcff */
[----:B------:R-:W-:Y:S01]  /*0460*/  LOP3.LUT R12, R15, R10, RZ, 0xfc, !PT ;  /* 0x0000000a0f0c7212 */ /* 0x000fe200078efcff */
[----:B------:R-:W-:Y:S01]  /*0470*/  IMAD.HI R8, R7, 0x2aaaaaab, RZ ;  /* 0x2aaaaaab07087827 */ /* 0x000fe200078e02ff */
[----:B------:R-:W-:Y:S01]  /*0480*/  LOP3.LUT R10, R22, 0x18, RZ, 0xc0, !PT ;  /* 0x00000018160a7812 */ /* 0x000fe200078ec0ff */
[----:B------:R-:W-:Y:S02]  /*0490*/  CS2R R14, SRZ ;  /* 0x00000000000e7805 */ /* 0x000fe4000001ff00 */
[----:B------:R-:W-:Y:S01]  /*04a0*/  IMAD.HI R4, R5, -0x6e5d4c3b, R4 ;  /* 0x91a2b3c505047827 */ /* 0x000fe200078e0204 */
[----:B------:R-:W-:-:S04]  /*04b0*/  SHF.R.U32.HI R13, RZ, 0x1f, R8 ;  /* 0x0000001fff0d7819 */ /* 0x000fc80000011608 */
[----:B------:R-:W-:Y:S02]  /*04c0*/  SHF.R.U32.HI R9, RZ, 0x1f, R4 ;  /* 0x0000001fff097819 */ /* 0x000fe40000011604 */
[----:B------:R-:W-:Y:S02]  /*04d0*/  LEA.HI R8, R8, R13, RZ, 0x17 ;  /* 0x0000000d08087211 */ /* 0x000fe400078fb8ff */
[----:B------:R-:W-:Y:S02]  /*04e0*/  LEA.HI R9, R4, R9, RZ, 0x15 ;  /* 0x0000000904097211 */ /* 0x000fe400078fa8ff */
[----:B------:R-:W-:Y:S01]  /*04f0*/  LOP3.LUT R4, R23, 0x1c, RZ, 0xc0, !PT ;  /* 0x0000001c17047812 */ /* 0x000fe200078ec0ff */
[----:B------:R-:W-:Y:S01]  /*0500*/  IMAD R7, R8, -0xc00, R7 ;  /* 0xfffff40008077824 */ /* 0x000fe200078e0207 */
[----:B------:R-:W-:Y:S01]  /*0510*/  LOP3.LUT R8, R10, 0x10, R3, 0x78, !PT ;  /* 0x000000100a087812 */ /* 0x000fe200078e7803 */
[----:B------:R-:W-:Y:S01]  /*0520*/  IMAD R9, R9, -0xe10, R5 ;  /* 0xfffff1f009097824 */ /* 0x000fe200078e0205 */
[----:B------:R-:W-:Y:S01]  /*0530*/  LOP3.LUT R5, R23, 0x10, R3, 0x48, !PT ;  /* 0x0000001017057812 */ /* 0x000fe200078e4803 */
[----:B------:R-:W-:-:S02]  /*0540*/  IMAD R4, R7, 0x3000, R4 ;  /* 0x0000300007047824 */ /* 0x000fc400078e0204 */
[----:B------:R-:W-:Y:S02]  /*0550*/  IMAD R9, R9, 0x3000, R10 ;  /* 0x0000300009097824 */ /* 0x000fe400078e020a */
[----:B------:R-:W-:Y:S01]  /*0560*/  IMAD R21, R11, 0x20, R8 ;  /* 0x000000200b157824 */ /* 0x000fe200078e0208 */
[----:B------:R-:W-:Y:S01]  /*0570*/  SHF.R.U32.HI R8, RZ, 0x1, R6 ;  /* 0x00000001ff087819 */ /* 0x000fe20000011606 */
[----:B------:R-:W-:Y:S01]  /*0580*/  IMAD.SHL.U32 R6, R3, 0x2, RZ ;  /* 0x0000000203067824 */ /* 0x000fe200078e00ff */
[C---:B------:R-:W-:Y:S01]  /*0590*/  IADD3 R16, P0, R9.reuse, c[0x0][0x160], RZ ;  /* 0x0000580009107a10 */ /* 0x040fe20007f1e0ff */
[----:B------:R-:W-:Y:S01]  /*05a0*/  IMAD R7, R12, 0x20, R5 ;  /* 0x000000200c077824 */ /* 0x000fe200078e0205 */
[----:B------:R-:W-:Y:S01]  /*05b0*/  LOP3.LUT R8, R8, 0x1c, R23, 0x78, !PT ;  /* 0x0000001c08087812 */ /* 0x000fe200078e7817 */
[----:B------:R-:W-:Y:S01]  /*05c0*/  CS2R R10, SRZ ;  /* 0x00000000000a7805 */ /* 0x000fe2000001ff00 */
[C---:B------:R-:W-:Y:S01]  /*05d0*/  IADD3 R18, P1, R4.reuse, c[0x0][0x168], RZ ;  /* 0x00005a0004127a10 */ /* 0x040fe20007f3e0ff */
[----:B------:R-:W-:Y:S01]  /*05e0*/  CS2R R12, SRZ ;  /* 0x00000000000c7805 */ /* 0x000fe2000001ff00 */
[----:B------:R-:W-:Y:S01]  /*05f0*/  LEA.HI.X.SX32 R17, R9, c[0x0][0x164], 0x1, P0 ;  /* 0x0000590009117a11 */ /* 0x000fe200000f0eff */
[----:B------:R-:W-:Y:S01]  /*0600*/  IMAD R20, R27, 0x20, R8 ;  /* 0x000000201b147824 */ /* 0x000fe200078e0208 */
[----:B------:R-:W-:Y:S01]  /*0610*/  LEA.HI.X.SX32 R19, R4, c[0x0][0x16c], 0x1, P1 ;  /* 0x00005b0004137a11 */ /* 0x000fe200008f0eff */
[----:B------:R-:W-:Y:S01]  /*0620*/  CS2R R8, SRZ ;  /* 0x0000000000087805 */ /* 0x000fe2000001ff00 */
[----:B------:R-:W-:Y:S01]  /*0630*/  LOP3.LUT R5, R23, 0x10, R6, 0x48, !PT ;  /* 0x0000001017057812 */ /* 0x000fe200078e4806 */
[----:B------:R1:W-:Y:S01]  /*0640*/  LDGSTS.E.64 [R21], [R16.64] ;  /* 0x0000000010157fae */ /* 0x0003e2000b921a44 */
[----:B------:R-:W-:Y:S01]  /*0650*/  LOP3.LUT R4, R28, 0x7, R3, 0xf8, !PT ;  /* 0x000000071c047812 */ /* 0x000fe200078ef803 */
[----:B------:R-:W-:Y:S01]  /*0660*/  IMAD.MOV.U32 R3, RZ, RZ, RZ ;  /* 0x000000ffff037224 */ /* 0x000fe200078e00ff */
[----:B------:R-:W-:Y:S01]  /*0670*/  IADD3 R29, P0, R18, 0x80, RZ ;  /* 0x00000080121d7810 */ /* 0x000fe20007f1e0ff */
[----:B------:R-:W0:Y:S01]  /*0680*/  LDGDEPBAR ;  /* 0x00000000000079af */ /* 0x000e220000000000 */
[----:B------:R-:W-:Y:S01]  /*0690*/  IADD3 R34, P1, R16, 0x80, RZ ;  /* 0x0000008010227810 */ /* 0x000fe20007f3e0ff */
[----:B------:R-:W-:-:S02]  /*06a0*/  IMAD R5, R4, 0x20, R5 ;  /* 0x0000002004057824 */ /* 0x000fc400078e0205 */
[----:B------:R1:W-:Y:S01]  /*06b0*/  LDGSTS.E [R20+0x2000], [R18.64] ;  /* 0x0200000012147fae */ /* 0x0003e2000b921844 */
[----:B------:R-:W-:Y:S02]  /*06c0*/  IMAD.MOV.U32 R4, RZ, RZ, RZ ;  /* 0x000000ffff047224 */ /* 0x000fe400078e00ff */
[----:B------:R-:W-:Y:S01]  /*06d0*/  IMAD.X R37, RZ, RZ, R19, P0 ;  /* 0x000000ffff257224 */ /* 0x000fe200000e0613 */
[----:B------:R-:W0:Y:S01]  /*06e0*/  LDGDEPBAR ;  /* 0x00000000000079af */ /* 0x000e220000000000 */
[----:B------:R-:W-:-:S03]  /*06f0*/  IMAD.X R31, RZ, RZ, R17, P1 ;  /* 0x000000ffff1f7224 */ /* 0x000fc600008e0611 */
[----:B------:R-:W-:Y:S06]  /*0700*/  BAR.SYNC.DEFER_BLOCKING 0x0 ;  /* 0x0000000000007b1d */ /* 0x000fec0000010000 */
[----:B------:R-:W-:Y:S01]  /*0710*/  @!PT LDS RZ, [RZ] ;  /* 0x00000000fffff984 */ /* 0x000fe20000000800 */
[----:B------:R-:W-:Y:S01]  /*0720*/  @!PT LDS RZ, [RZ] ;  /* 0x00000000fffff984 */ /* 0x000fe20000000800 */
[----:B------:R-:W-:Y:S01]  /*0730*/  @!PT LDS RZ, [RZ] ;  /* 0x00000000fffff984 */ /* 0x000fe20000000800 */
[----:B------:R1:W-:Y:S04]  /*0740*/  LDGSTS.E.64 [R21+0x800], [R16.64+0x20] ;  /* 0x0080002010157fae */ /* 0x0003e8000b921a44 */
[----:B------:R-:W0:Y:S04]  /*0750*/  LDGDEPBAR ;  /* 0x00000000000079af */ /* 0x000e280000000000 */
[----:B------:R1:W-:Y:S04]  /*0760*/  LDGSTS.E [R20+0x2400], [R18.64+0x20] ;  /* 0x0240002012147fae */ /* 0x0003e8000b921844 */
[----:B------:R-:W0:Y:S04]  /*0770*/  LDGDEPBAR ;  /* 0x00000000000079af */ /* 0x000e280000000000 */
        /* <DEDUP_REMOVED lines=15> */
[----:B------:R-:W0:Y:S02]  /*0870*/  LDGDEPBAR ;  /* 0x00000000000079af */ /* 0x000e240000000000 */
.L_x_0:
[----:B------:R-:W-:-:S04]  /*0880*/  DEPBAR.LE SB0, 0x6 ;  /* 0x000081800000791a */ /* 0x000fc80000000000 */
[----:B------:R-:W-:Y:S01]  /*0890*/  IADD3 R36, R36, 0x1, RZ ;  /* 0x0000000124247810 */ /* 0x000fe20007ffe0ff */
[----:B------:R-:W-:Y:S01]  /*08a0*/  IMAD.MOV.U32 R32, RZ, RZ, R29 ;  /* 0x000000ffff207224 */ /* 0x000fe200078e001d */
[----:B------:R-:W-:Y:S01]  /*08b0*/  IADD3 R35, R35, 0x1, RZ ;  /* 0x0000000123237810 */ /* 0x000fe20007ffe0ff */
[----:B------:R-:W-:Y:S01]  /*08c0*/  IMAD.MOV.U32 R33, RZ, RZ, R37 ;  /* 0x000000ffff217224 */ /* 0x000fe200078e0025 */
[----:B------:R-:W-:Y:S01]  /*08d0*/  BAR.SYNC.DEFER_BLOCKING 0x0 ;  /* 0x0000000000007b1d */ /* 0x000fe20000010000 */
[C---:B------:R-:W-:Y:S02]  /*08e0*/  ISETP.GE.AND P0, PT, R36.reuse, 0x4, PT ;  /* 0x000000042400780c */ /* 0x040fe40003f06270 */
[----:B------:R-:W-:Y:S02]  /*08f0*/  ISETP.GE.AND P1, PT, R35, 0x4, PT ;  /* 0x000000042300780c */ /* 0x000fe40003f26270 */
[----:B------:R-:W-:Y:S02]  /*0900*/  SEL R36, R36, RZ, !P0 ;  /* 0x000000ff24247207 */ /* 0x000fe40004000000 */
[----:B------:R-:W-:-:S02]  /*0910*/  ISETP.GE.U32.AND P0, PT, R3, 0x17c, PT ;  /* 0x0000017c0300780c */ /* 0x000fc40003f06070 */
[----:B------:R-:W-:Y:S01]  /*0920*/  SEL R35, R35, RZ, !P1 ;  /* 0x000000ff23237207 */ /* 0x000fe20004800000 */
[----:B-1----:R-:W-:Y:S01]  /*0930*/  IMAD R16, R36, 0x800, R7 ;  /* 0x0000080024107824 */ /* 0x002fe200078e0207 */
[----:B------:R-:W-:Y:S01]  /*0940*/  ISETP.GE.U32.AND.EX P0, PT, R4, RZ, PT, P0 ;  /* 0x000000ff0400720c */ /* 0x000fe20003f06100 */
[----:B------:R-:W-:Y:S01]  /*0950*/  IMAD R30, R36, 0x400, R5 ;  /* 0x00000400241e7824 */ /* 0x000fe200078e0205 */
[----:B------:R-:W-:-:S04]  /*0960*/  IADD3 R29, R35, 0x1, RZ ;  /* 0x00000001231d7810 */ /* 0x000fc80007ffe0ff */
[----:B------:R-:W-:Y:S04]  /*0970*/  LDSM.16.M88.2 R24, [R30+0x2000] ;  /* 0x002000001e18783b */ /* 0x000fe80000000100 */
[----:B------:R-:W1:Y:S02]  /*0980*/  LDSM.16.M88.4 R16, [R16] ;  /* 0x000000001010783b */ /* 0x000e640000000200 */
[----:B-1----:R-:W-:Y:S02]  /*0990*/  IMMA.16832.S8.S8.SAT R8, R16.ROW, R24.COL, R8 ;  /* 0x0000001810087237 */ /* 0x002fe40000445c08 */
[----:B------:R1:W2:Y:S02]  /*09a0*/  LDSM.16.M88.2 R24, [R30+0x2200] ;  /* 0x002200001e18783b */ /* 0x0002a40000000100 */
[----:B-1----:R-:W-:Y:S01]  /*09b0*/  IMAD.MOV.U32 R30, RZ, RZ, R34 ;  /* 0x000000ffff1e7224 */ /* 0x002fe200078e0022 */
[----:B------:R-:W-:-:S03]  /*09c0*/  IADD3 R34, R36, 0x1, RZ ;  /* 0x0000000124227810 */ /* 0x000fc60007ffe0ff */
[----:B--2---:R-:W-:Y:S07]  /*09d0*/  IMMA.16832.S8.S8.SAT R12, R16.ROW, R24.COL, R12 ;  /* 0x00000018100c7237 */ /* 0x004fee0000445c0c */
[C---:B------:R-:W-:Y:S01]  /*09e0*/  IMAD R17, R35.reuse, 0x800, R21 ;  /* 0x0000080023117824 */ /* 0x040fe200078e0215 */
[----:B------:R-:W-:Y:S01]  /*09f0*/  BAR.SYNC.DEFER_BLOCKING 0x0 ;  /* 0x0000000000007b1d */ /* 0x000fe20000010000 */
[----:B------:R-:W-:-:S05]  /*0a00*/  IMAD R19, R35, 0x400, R20 ;  /* 0x0000040023137824 */ /* 0x000fca00078e0214 */
[----:B------:R-:W-:Y:S01]  /*0a10*/  @!PT LDS RZ, [RZ] ;  /* 0x00000000fffff984 */ /* 0x000fe20000000800 */
[----:B------:R-:W-:Y:S01]  /*0a20*/  @!PT LDS RZ, [RZ] ;  /* 0x00000000fffff984 */ /* 0x000fe20000000800 */
[----:B------:R-:W-:Y:S01]  /*0a30*/  @!PT LDS RZ, [RZ] ;  /* 0x00000000fffff984 */ /* 0x000fe20000000800 */
[----:B------:R1:W-:Y:S04]  /*0a40*/  LDGSTS.E.64 [R17], [R30.64], !P0 ;  /* 0x000000001e117fae */ /* 0x0003e8000c121a44 */
[----:B------:R-:W0:Y:S04]  /*0a50*/  LDGDEPBAR ;  /* 0x00000000000079af */ /* 0x000e280000000000 */
[----:B------:R1:W-:Y:S01]  /*0a60*/  LDGSTS.E [R19+0x2000], [R32.64], !P0 ;  /* 0x0200000020137fae */ /* 0x0003e2000c121844 */
[----:B------:R-:W-:-:S03]  /*0a70*/  ISETP.GE.AND P0, PT, R34, 0x4, PT ;  /* 0x000000042200780c */ /* 0x000fc60003f06270 */
[----:B------:R-:W0:Y:S01]  /*0a80*/  LDGDEPBAR ;  /* 0x00000000000079af */ /* 0x000e220000000000 */
[----:B------:R-:W-:-:S05]  /*0a90*/  SEL R34, R34, RZ, !P0 ;  /* 0x000000ff22227207 */ /* 0x000fca0004000000 */
[C---:B------:R-:W-:Y:S02]  /*0aa0*/  IMAD R16, R34.reuse, 0x800, R7 ;  /* 0x0000080022107824 */ /* 0x040fe400078e0207 */
[C---:B------:R-:W-:Y:S01]  /*0ab0*/  IMAD R36, R34.reuse, 0x400, R5 ;  /* 0x0000040022247824 */ /* 0x040fe200078e0205 */
[----:B------:R-:W-:Y:S01]  /*0ac0*/  IADD3 R34, R34, 0x1, RZ ;  /* 0x0000000122227810 */ /* 0x000fe20007ffe0ff */
[----:B------:R-:W-:-:S04]  /*0ad0*/  DEPBAR.LE SB0, 0x6 ;  /* 0x000081800000791a */ /* 0x000fc80000000000 */
[----:B------:R-:W-:Y:S06]  /*0ae0*/  BAR.SYNC.DEFER_BLOCKING 0x0 ;  /* 0x0000000000007b1d */ /* 0x000fec0000010000 */
[----:B------:R-:W-:Y:S04]  /*0af0*/  LDSM.16.M88.2 R24, [R36+0x2000] ;  /* 0x002000002418783b */ /* 0x000fe80000000100 */
[----:B-1----:R-:W1:Y:S02]  /*0b00*/  LDSM.16.M88.4 R16, [R16] ;  /* 0x000000001010783b */ /* 0x002e640000000200 */
[C---:B-1----:R-:W-:Y:S02]  /*0b10*/  IMMA.16832.S8.S8.SAT R8, R16.reuse.ROW, R24.COL, R8 ;  /* 0x0000001810087237 */ /* 0x042fe40000445c08 */
[----:B------:R-:W1:Y:S06]  /*0b20*/  LDSM.16.M88.2 R24, [R36+0x2200] ;  /* 0x002200002418783b */ /* 0x000e6c0000000100 */
[----:B-1----:R-:W-:Y:S01]  /*0b30*/  IMMA.16832.S8.S8.SAT R12, R16.ROW, R24.COL, R12 ;  /* 0x00000018100c7237 */ /* 0x002fe20000445c0c */
[----:B------:R-:W-:Y:S06]  /*0b40*/  BAR.SYNC.DEFER_BLOCKING 0x0 ;  /* 0x0000000000007b1d */ /* 0x000fec0000010000 */
[----:B------:R-:W-:-:S04]  /*0b50*/  IADD3 R17, P1, R3, 0x1, RZ ;  /* 0x0000000103117810 */ /* 0x000fc80007f3e0ff */
[----:B------:R-:W-:Y:S01]  /*0b60*/  ISETP.GE.U32.AND P0, PT, R17, 0x17c, PT ;  /* 0x0000017c1100780c */ /* 0x000fe20003f06070 */
[----:B------:R-:W-:Y:S01]  /*0b70*/  IMAD.X R17, RZ, RZ, R4, P1 ;  /* 0x000000ffff117224 */ /* 0x000fe200008e0604 */
[----:B------:R-:W-:-:S04]  /*0b80*/  ISETP.GE.AND P1, PT, R29, 0x4, PT ;  /* 0x000000041d00780c */ /* 0x000fc80003f26270 */
[----:B------:R-:W-:Y:S02]  /*0b90*/  ISETP.GE.U32.AND.EX P0, PT, R17, RZ, PT, P0 ;  /* 0x000000ff1100720c */ /* 0x000fe40003f06100 */
[----:B------:R-:W-:-:S05]  /*0ba0*/  SEL R29, R29, RZ, !P1 ;  /* 0x000000ff1d1d7207 */ /* 0x000fca0004800000 */
[C---:B------:R-:W-:Y:S02]  /*0bb0*/  IMAD R17, R29.reuse, 0x800, R21 ;  /* 0x000008001d117824 */ /* 0x040fe400078e0215 */
[C---:B------:R-:W-:Y:S01]  /*0bc0*/  IMAD R37, R29.reuse, 0x400, R20 ;  /* 0x000004001d257824 */ /* 0x040fe200078e0214 */
[----:B------:R-:W-:-:S03]  /*0bd0*/  IADD3 R29, R29, 0x1, RZ ;  /* 0x000000011d1d7810 */ /* 0x000fc60007ffe0ff */
[----:B------:R-:W-:Y:S01]  /*0be0*/  @!PT LDS RZ, [RZ] ;  /* 0x00000000fffff984 */ /* 0x000fe20000000800 */
[----:B------:R-:W-:Y:S01]  /*0bf0*/  @!PT LDS RZ, [RZ] ;  /* 0x00000000fffff984 */ /* 0x000fe20000000800 */
[----:B------:R-:W-:Y:S01]  /*0c00*/  @!PT LDS RZ, [RZ] ;  /* 0x00000000fffff984 */ /* 0x000fe20000000800 */
[----:B------:R1:W-:Y:S04]  /*0c10*/  LDGSTS.E.64 [R17], [R30.64+0x20], !P0 ;  /* 0x000000201e117fae */ /* 0x0003e8000c121a44 */
[----:B------:R-:W0:Y:S04]  /*0c20*/  LDGDEPBAR ;  /* 0x00000000000079af */ /* 0x000e280000000000 */
[----:B------:R2:W-:Y:S01]  /*0c30*/  LDGSTS.E [R37+0x2000], [R32.64+0x20], !P0 ;  /* 0x0200002020257fae */ /* 0x0005e2000c121844 */
        /* <DEDUP_REMOVED lines=21> */
[C---:B--2---:R-:W-:Y:S01]  /*0d90*/  IMAD R37, R29.reuse, 0x400, R20 ;  /* 0x000004001d257824 */ /* 0x044fe200078e0214 */
        /* <DEDUP_REMOVED lines=69> */
[----:B------:R-:W-:Y:S01]  /*11f0*/  IMAD R34, R36, 0x400, R5 ;  /* 0x0000040024227824 */ /* 0x000fe200078e0205 */
[----:B------:R-:W-:-:S04]  /*1200*/  DEPBAR.LE SB0, 0x6 ;  /* 0x000081800000791a */ /* 0x000fc80000000000 */
[----:B------:R-:W-:Y:S06]  /*1210*/  BAR.SYNC.DEFER_BLOCKING 0x0 ;  /* 0x0000000000007b1d */ /* 0x000fec0000010000 */
[----:B------:R-:W-:Y:S04]  /*1220*/  LDSM.16.M88.2 R24, [R34+0x2000] ;  /* 0x002000002218783b */ /* 0x000fe80000000100 */
[----:B-1----:R-:W1:Y:S02]  /*1230*/  LDSM.16.M88.4 R16, [R16] ;  /* 0x000000001010783b */ /* 0x002e640000000200 */
[C---:B-1----:R-:W-:Y:S02]  /*1240*/  IMMA.16832.S8.S8.SAT R8, R16.reuse.ROW, R24.COL, R8 ;  /* 0x0000001810087237 */ /* 0x042fe40000445c08 */
[----:B------:R1:W3:Y:S04]  /*1250*/  LDSM.16.M88.2 R24, [R34+0x2200] ;  /* 0x002200002218783b */ /* 0x0002e80000000100 */
[----:B------:R-:W-:Y:S01]  /*1260*/  BAR.SYNC.DEFER_BLOCKING 0x0 ;  /* 0x0000000000007b1d */ /* 0x000fe20000010000 */
[----:B-1----:R-:W-:Y:S01]  /*1270*/  IADD3 R34, P2, R30, 0xc0, RZ ;  /* 0x000000c01e227810 */ /* 0x002fe20007f5e0ff */
[----:B---3--:R-:W-:Y:S07]  /*1280*/  IMMA.16832.S8.S8.SAT R12, R16.ROW, R24.COL, R12 ;  /* 0x00000018100c7237 */ /* 0x008fee0000445c0c */
[----:B------:R-:W-:-:S04]  /*1290*/  IADD3 R17, P1, R3, 0x5, RZ ;  /* 0x0000000503117810 */ /* 0x000fc80007f3e0ff */
[----:B------:R-:W-:Y:S01]  /*12a0*/  ISETP.GE.U32.AND P0, PT, R17, 0x17c, PT ;  /* 0x0000017c1100780c */ /* 0x000fe20003f06070 */
[----:B------:R-:W-:Y:S01]  /*12b0*/  IMAD.X R17, RZ, RZ, R4, P1 ;  /* 0x000000ffff117224 */ /* 0x000fe200008e0604 */
[----:B------:R-:W-:-:S04]  /*12c0*/  ISETP.GE.AND P1, PT, R29, 0x4, PT ;  /* 0x000000041d00780c */ /* 0x000fc80003f26270 */
[----:B------:R-:W-:Y:S02]  /*12d0*/  ISETP.GE.U32.AND.EX P0, PT, R17, RZ, PT, P0 ;  /* 0x000000ff1100720c */ /* 0x000fe40003f06100 */
[----:B------:R-:W-:Y:S02]  /*12e0*/  SEL R35, R29, RZ, !P1 ;  /* 0x000000ff1d237207 */ /* 0x000fe40004800000 */
[----:B------:R-:W-:-:S03]  /*12f0*/  IADD3 R29, P1, R32, 0xc0, RZ ;  /* 0x000000c0201d7810 */ /* 0x000fc60007f3e0ff */
[C---:B------:R-:W-:Y:S02]  /*1300*/  IMAD R17, R35.reuse, 0x800, R21 ;  /* 0x0000080023117824 */ /* 0x040fe400078e0215 */
[----:B------:R-:W-:Y:S02]  /*1310*/  IMAD R19, R35, 0x400, R20 ;  /* 0x0000040023137824 */ /* 0x000fe400078e0214 */
[----:B--2---:R-:W-:Y:S02]  /*1320*/  IMAD.X R37, RZ, RZ, R33, P1 ;  /* 0x000000ffff257224 */ /* 0x004fe400008e0621 */
[----:B------:R-:W-:Y:S01]  /*1330*/  @!PT LDS RZ, [RZ] ;  /* 0x00000000fffff984 */ /* 0x000fe20000000800 */
[----:B------:R-:W-:Y:S01]  /*1340*/  @!PT LDS RZ, [RZ] ;  /* 0x00000000fffff984 */ /* 0x000fe20000000800 */
[----:B------:R-:W-:Y:S01]  /*1350*/  @!PT LDS RZ, [RZ] ;  /* 0x00000000fffff984 */ /* 0x000fe20000000800 */
[----:B------:R1:W-:Y:S04]  /*1360*/  LDGSTS.E.64 [R17], [R30.64+0xa0], !P0 ;  /* 0x000000a01e117fae */ /* 0x0003e8000c121a44 */
[----:B------:R-:W0:Y:S04]  /*1370*/  LDGDEPBAR ;  /* 0x00000000000079af */ /* 0x000e280000000000 */
[----:B------:R2:W-:Y:S01]  /*1380*/  LDGSTS.E [R19+0x2000], [R32.64+0xa0], !P0 ;  /* 0x020000a020137fae */ /* 0x0005e2000c121844 */
[----:B------:R-:W-:-:S03]  /*1390*/  IADD3 R3, P0, R3, 0x6, RZ ;  /* 0x0000000603037810 */ /* 0x000fc60007f1e0ff */
[----:B------:R-:W0:Y:S01]  /*13a0*/  LDGDEPBAR ;  /* 0x00000000000079af */ /* 0x000e220000000000 */
[----:B-1----:R-:W-:Y:S02]  /*13b0*/  IMAD.X R31, RZ, RZ, R31, P2 ;  /* 0x000000ffff1f7224 */ /* 0x002fe400010e061f */
[----:B------:R-:W-:Y:S01]  /*13c0*/  IMAD.X R4, RZ, RZ, R4, P0 ;  /* 0x000000ffff047224 */ /* 0x000fe200000e0604 */
[----:B------:R-:W-:-:S04]  /*13d0*/  ISETP.NE.U32.AND P0, PT, R3, 0x180, PT ;  /* 0x000001800300780c */ /* 0x000fc80003f05070 */
[----:B------:R-:W-:-:S13]  /*13e0*/  ISETP.NE.AND.EX P0, PT, R4, RZ, PT, P0 ;  /* 0x000000ff0400720c */ /* 0x000fda0003f05300 */
[----:B--2---:R-:W-:Y:S05]  /*13f0*/  @P0 BRA `(.L_x_0) ;  /* 0xfffff48000000947 */ /* 0x004fea000383ffff */
[----:B------:R-:W-:Y:S01]  /*1400*/  LOP3.LUT R3, R22, 0x2e0, RZ, 0xc0, !PT ;  /* 0x000002e016037812 */ /* 0x000fe200078ec0ff */
[----:B------:R-:W-:-:S04]  /*1410*/  DEPBAR.LE SB0, 0x0 ;  /* 0x000080000000791a */ /* 0x000fc80000000000 */
[----:B------:R-:W-:Y:S02]  /*1420*/  LOP3.LUT R3, R3, 0x6, R6, 0xf8, !PT ;  /* 0x0000000603037812 */ /* 0x000fe400078ef806 */
[----:B------:R-:W-:Y:S02]  /*1430*/  LOP3.LUT R16, R23, 0x3fc, RZ, 0xc0, !PT ;  /* 0x000003fc17107812 */ /* 0x000fe400078ec0ff */
[----:B------:R-:W-:Y:S01]  /*1440*/  LOP3.LUT R0, R0, 0x1c, R23, 0xf8, !PT ;  /* 0x0000001c00007812 */ /* 0x000fe200078ef817 */
[----:B------:R-:W-:Y:S01]  /*1450*/  IMAD R3, R26, 0x8, R3 ;  /* 0x000000081a037824 */ /* 0x000fe200078e0203 */
[----:B------:R-:W-:Y:S01]  /*1460*/  LOP3.LUT R19, R16, 0x400, RZ, 0xfc, !PT ;  /* 0x0000040010137812 */ /* 0x000fe200078efcff */
[----:B------:R-:W-:Y:S01]  /*1470*/  BAR.SYNC.DEFER_BLOCKING 0x0 ;  /* 0x0000000000007b1d */ /* 0x000fe20000010000 */
[----:B------:R-:W-:Y:S02]  /*1480*/  ISETP.GE.AND P0, PT, R0, 0xc00, PT ;  /* 0x00000c000000780c */ /* 0x000fe40003f06270 */
[----:B------:R-:W-:-:S02]  /*1490*/  IADD3 R5, R3, 0x100, RZ ;  /* 0x0000010003057810 */ /* 0x000fc40007ffe0ff */
[--C-:B------:R-:W-:Y:S01]  /*14a0*/  SHF.R.U32.HI R4, RZ, 0x1, R3.reuse ;  /* 0x00000001ff047819 */ /* 0x100fe20000011603 */
[----:B------:R-:W-:Y:S01]  /*14b0*/  IMAD.IADD R3, R28, 0x1, R3 ;  /* 0x000000011c037824 */ /* 0x000fe200078e0203 */
[----:B------:R-:W-:Y:S02]  /*14c0*/  SHF.R.U32.HI R5, RZ, 0x1, R5 ;  /* 0x00000001ff057819 */ /* 0x000fe40000011605 */
[----:B------:R-:W-:Y:S02]  /*14d0*/  LOP3.LUT R4, R4, 0x3fc, RZ, 0xc0, !PT ;  /* 0x000003fc04047812 */ /* 0x000fe400078ec0ff */
[----:B------:R-:W-:Y:S02]  /*14e0*/  LOP3.LUT R6, R5, 0x3f0, RZ, 0xc0, !PT ;  /* 0x000003f005067812 */ /* 0x000fe400078ec0ff */
[----:B------:R-:W-:Y:S01]  /*14f0*/  SHF.R.U32.HI R5, RZ, 0x1, R23 ;  /* 0x00000001ff057819 */ /* 0x000fe20000011617 */
[C---:B------:R-:W-:Y:S01]  /*1500*/  IMAD R17, R3.reuse, 0x4, R4 ;  /* 0x0000000403117824 */ /* 0x040fe200078e0204 */
[----:B------:R-:W-:Y:S01]  /*1510*/  SHF.R.U32.HI R19, RZ, 0x1, R19 ;  /* 0x00000001ff137819 */ /* 0x000fe20000011613 */
[----:B------:R-:W-:Y:S01]  /*1520*/  IMAD R18, R3, 0x4, R6 ;  /* 0x0000000403127824 */ /* 0x000fe200078e0206 */
[----:B------:R-:W-:-:S02]  /*1530*/  LOP3.LUT R5, R5, 0x1f0, RZ, 0xc0, !PT ;  /* 0x000001f005057812 */ /* 0x000fc400078ec0ff */
[C---:B------:R-:W-:Y:S02]  /*1540*/  LOP3.LUT R3, R2.reuse, R27, RZ, 0xfc, !PT ;  /* 0x0000001b02037212 */ /* 0x040fe400078efcff */
[----:B------:R-:W-:Y:S01]  /*1550*/  LOP3.LUT R2, R2, 0x20, R27, 0xfe, !PT ;  /* 0x0000002002027812 */ /* 0x000fe200078efe1b */
[----:B------:R-:W-:Y:S01]  /*1560*/  IMAD R5, R16, 0x4, R5 ;  /* 0x0000000410057824 */ /* 0x000fe200078e0205 */
[C---:B------:R-:W-:Y:S01]  /*1570*/  ISETP.LT.AND P1, PT, R3.reuse, 0xe10, !P0 ;  /* 0x00000e100300780c */ /* 0x040fe20004721270 */
[----:B------:R1:W-:Y:S01]  /*1580*/  STS.64 [R17], R8 ;  /* 0x0000000811007388 */ /* 0x0003e20000000a00 */
[----:B------:R-:W-:Y:S01]  /*1590*/  ISETP.LT.AND P0, PT, R2, 0xe10, !P0 ;  /* 0x00000e100200780c */ /* 0x000fe20004701270 */
[----:B------:R-:W-:Y:S01]  /*15a0*/  IMAD R0, R3, 0xc00, R0 ;  /* 0x00000c0003007824 */ /* 0x000fe200078e0200 */
[----:B------:R-:W-:Y:S01]  /*15b0*/  LOP3.LUT R19, R19, 0x3f0, RZ, 0xc0, !PT ;  /* 0x000003f013137812 */ /* 0x000fe200078ec0ff */
[----:B------:R-:W-:Y:S04]  /*15c0*/  STS.64 [R18+0x400], R10 ;  /* 0x0004000a12007388 */ /* 0x000fe80000000a00 */
[----:B------:R-:W-:Y:S01]  /*15d0*/  STS.64 [R17+0x40], R12 ;  /* 0x0000400c11007388 */ /* 0x000fe20000000a00 */
[----:B------:R-:W-:-:S03]  /*15e0*/  IMAD R19, R16, 0x4, R19 ;  /* 0x0000000410137824 */ /* 0x000fc600078e0213 */
[----:B------:R-:W-:Y:S01]  /*15f0*/  STS.64 [R18+0x440], R14 ;  /* 0x0004400e12007388 */ /* 0x000fe20000000a00 */
[----:B-1----:R-:W-:-:S03]  /*1600*/  IMAD.MOV.U32 R9, RZ, RZ, 0x4 ;  /* 0x00000004ff097424 */ /* 0x002fc600078e00ff */
[----:B------:R-:W-:Y:S01]  /*1610*/  BAR.SYNC.DEFER_BLOCKING 0x0 ;  /* 0x0000000000007b1d */ /* 0x000fe20000010000 */
[----:B------:R-:W-:-:S05]  /*1620*/  IMAD.WIDE R2, R0, R9, c[0x0][0x170] ;  /* 0x00005c0000027625 */ /* 0x000fca00078e0209 */
[----:B------:R-:W1:Y:S04]  /*1630*/  LDS.128 R4, [R5] ;  /* 0x0000000005047984 */ /* 0x000e680000000c00 */
[----:B-1----:R1:W-:Y:S01]  /*1640*/  @P1 STG.E.128 [R2.64], R4 ;  /* 0x0000000402001986 */ /* 0x0023e2000c101d04 */
[----:B------:R-:W-:Y:S05]  /*1650*/  @!P0 EXIT ;  /* 0x000000000000894d */ /* 0x000fea0003800000 */
[----:B------:R-:W2:Y:S01]  /*1660*/  LDS.128 R16, [R19+0x1000] ;  /* 0x0010000013107984 */ /* 0x000ea20000000c00 */
[----:B-1----:R-:W-:-:S05]  /*1670*/  IADD3 R2, R0, 0x18000, RZ ;  /* 0x0001800000027810 */ /* 0x002fca0007ffe0ff */
[----:B------:R-:W-:-:S05]  /*1680*/  IMAD.WIDE R2, R2, R9, c[0x0][0x170] ;  /* 0x00005c0002027625 */ /* 0x000fca00078e0209 */
[----:B--2---:R-:W-:Y:S01]  /*1690*/  STG.E.128 [R2.64], R16 ;  /* 0x0000001002007986 */ /* 0x004fe2000c101d04 */
[----:B------:R-:W-:Y:S05]  /*16a0*/  EXIT ;  /* 0x000000000000794d */ /* 0x000fea0003800000 */
.L_x_1:
[----:B------:R-:W-:-:S00]  /*16b0*/  BRA `(.L_x_1) ;  /* 0xfffffff000007947 */ /* 0x000fc0000383ffff */
[----:B------:R-:W-:-:S00]  /*16c0*/  NOP ;  /* 0x0000000000007918 */ /* 0x000fc00000000000 */
        /* <DEDUP_REMOVED lines=11> */
.L_x_2:


//--------------------- .nv.shared.triton_mm      --------------------------
	.section	.nv.shared.triton_mm,"aw",@nobits
	.sectionflags	@""
	.align	16
